	.headerflags	@"EF_CUDA_TEXMODE_UNIFIED EF_CUDA_64BIT_ADDRESS EF_CUDA_ACCELERATORS EF_CUDA_SM90 EF_CUDA_VIRTUAL_SM(EF_CUDA_SM90)"
	.elftype	@"ET_EXEC"


//--------------------- .nv.info                  --------------------------
	.section	.nv.info,"",@"SHT_CUDA_INFO"
	.align	4


	//----- nvinfo : EIATTR_REGCOUNT
	.align		4
        /*0000*/ 	.byte	0x04, 0x2f
        /*0002*/ 	.short	(.L_1 - .L_0)
	.align		4
.L_0:
        /*0004*/ 	.word	index@(triton_poi_fused_0)
        /*0008*/ 	.word	0x00000020


	//----- nvinfo : EIATTR_MIN_STACK_SIZE
	.align		4
.L_1:
        /*000c*/ 	.byte	0x04, 0x12
        /*000e*/ 	.short	(.L_3 - .L_2)
	.align		4
.L_2:
        /*0010*/ 	.word	index@(triton_poi_fused_0)
        /*0014*/ 	.word	0x00000000


	//----- nvinfo : EIATTR_FRAME_SIZE
	.align		4
.L_3:
        /*0018*/ 	.byte	0x04, 0x11
        /*001a*/ 	.short	(.L_5 - .L_4)
	.align		4
.L_4:
        /*001c*/ 	.word	index@(triton_poi_fused_0)
        /*0020*/ 	.word	0x00000000


	//----- nvinfo : EIATTR_MIN_STACK_SIZE
	.align		4
.L_5:
        /*0024*/ 	.byte	0x04, 0x12
        /*0026*/ 	.short	(.L_7 - .L_6)
	.align		4
.L_6:
        /*0028*/ 	.word	index@(triton_poi_fused_0)
        /*002c*/ 	.word	0x00000000
.L_7:


//--------------------- .nv.info.triton_poi_fused_0 --------------------------
	.section	.nv.info.triton_poi_fused_0,"",@"SHT_CUDA_INFO"
	.sectionflags	@""
	.align	4


	//----- nvinfo : EIATTR_CUDA_API_VERSION
	.align		4
        /*0000*/ 	.byte	0x04, 0x37
        /*0002*/ 	.short	(.L_9 - .L_8)
.L_8:
        /*0004*/ 	.word	0x0000007c


	//----- nvinfo : EIATTR_KPARAM_INFO
	.align		4
.L_9:
        /*0008*/ 	.byte	0x04, 0x17
        /*000a*/ 	.short	(.L_11 - .L_10)
.L_10:
        /*000c*/ 	.word	0x00000000
        /*0010*/ 	.short	0x0003
        /*0012*/ 	.short	0x0014
        /*0014*/ 	.byte	0x00, 0xf0, 0x11, 0x00


	//----- nvinfo : EIATTR_KPARAM_INFO
	.align		4
.L_11:
        /*0018*/ 	.byte	0x04, 0x17
        /*001a*/ 	.short	(.L_13 - .L_12)
.L_12:
        /*001c*/ 	.word	0x00000000
        /*0020*/ 	.short	0x0002
        /*0022*/ 	.short	0x0010
        /*0024*/ 	.byte	0x00, 0xf0, 0x11, 0x00


	//----- nvinfo : EIATTR_KPARAM_INFO
	.align		4
.L_13:
        /*0028*/ 	.byte	0x04, 0x17
        /*002a*/ 	.short	(.L_15 - .L_14)
.L_14:
        /*002c*/ 	.word	0x00000000
        /*0030*/ 	.short	0x0001
        /*0032*/ 	.short	0x0008
        /*0034*/ 	.byte	0x00, 0xf4, 0x21, 0x00


	//----- nvinfo : EIATTR_KPARAM_INFO
	.align		4
.L_15:
        /*0038*/ 	.byte	0x04, 0x17
        /*003a*/ 	.short	(.L_17 - .L_16)
.L_16:
        /*003c*/ 	.word	0x00000000
        /*0040*/ 	.short	0x0000
        /*0042*/ 	.short	0x0000
        /*0044*/ 	.byte	0x00, 0xf4, 0x21, 0x00


	//----- nvinfo : EIATTR_SPARSE_MMA_MASK
	.align		4
.L_17:
        /*0048*/ 	.byte	0x03, 0x50
        /*004a*/ 	.short	0x0000


	//----- nvinfo : EIATTR_MAXREG_COUNT
	.align		4
        /*004c*/ 	.byte	0x03, 0x1b
        /*004e*/ 	.short	0x00ff


	//----- nvinfo : EIATTR_EXIT_INSTR_OFFSETS
	.align		4
        /*0050*/ 	.byte	0x04, 0x1c
        /*0052*/ 	.short	(.L_19 - .L_18)


	//   ....[0]....
.L_18:
        /*0054*/ 	.word	0x00000770


	//   ....[1]....
        /*0058*/ 	.word	0x00000790


	//----- nvinfo : EIATTR_REQNTID
	.align		4
.L_19:
        /*005c*/ 	.byte	0x04, 0x10
        /*005e*/ 	.short	(.L_21 - .L_20)
.L_20:
        /*0060*/ 	.word	0x00000080
        /*0064*/ 	.word	0x00000001
        /*0068*/ 	.word	0x00000001


	//----- nvinfo : EIATTR_CBANK_PARAM_SIZE
	.align		4
.L_21:
        /*006c*/ 	.byte	0x03, 0x19
        /*006e*/ 	.short	0x0018


	//----- nvinfo : EIATTR_PARAM_CBANK
	.align		4
        /*0070*/ 	.byte	0x04, 0x0a
        /*0072*/ 	.short	(.L_23 - .L_22)
	.align		4
.L_22:
        /*0074*/ 	.word	index@(.nv.constant0.triton_poi_fused_0)
        /*0078*/ 	.short	0x0210
        /*007a*/ 	.short	0x0018


	//----- nvinfo : EIATTR_SW_WAR
	.align		4
.L_23:
        /*007c*/ 	.byte	0x04, 0x36
        /*007e*/ 	.short	(.L_25 - .L_24)
.L_24:
        /*0080*/ 	.word	0x00000008
.L_25:


//--------------------- .nv.callgraph             --------------------------
	.section	.nv.callgraph,"",@"SHT_CUDA_CALLGRAPH"
	.align	4
	.sectionentsize	8
	.align		4
        /*0000*/ 	.word	0x00000000
	.align		4
        /*0004*/ 	.word	0xffffffff
	.align		4
        /*0008*/ 	.word	0x00000000
	.align		4
        /*000c*/ 	.word	0xfffffffe
	.align		4
        /*0010*/ 	.word	0x00000000
	.align		4
        /*0014*/ 	.word	0xfffffffd
	.align		4
        /*0018*/ 	.word	0x00000000
	.align		4
        /*001c*/ 	.word	0xfffffffc


//--------------------- .text.triton_poi_fused_0  --------------------------
	.section	.text.triton_poi_fused_0,"ax",@progbits
	.align	128
        .global         triton_poi_fused_0
        .type           triton_poi_fused_0,@function
        .size           triton_poi_fused_0,(.L_x_1 - triton_poi_fused_0)
        .other          triton_poi_fused_0,@"STO_CUDA_ENTRY STV_DEFAULT"
triton_poi_fused_0:
.text.triton_poi_fused_0:
[----:B------:R-:W0:Y:S01]  /*0000*/  LDC R1, c[0x0][0x28] ;  /* 0x00000a00ff017b82 */ /* 0x000e220000000800 */
[----:B------:R-:W1:Y:S07]  /*0010*/  S2R R10, SR_TID.X ;  /* 0x00000000000a7919 */ /* 0x000e6e0000002100 */
[----:B------:R-:W2:Y:S01]  /*0020*/  S2UR UR4, SR_CTAID.Y ;  /* 0x00000000000479c3 */ /* 0x000ea20000002600 */
[----:B------:R-:W-:Y:S01]  /*0030*/  HFMA2.MMA R0, -RZ, RZ, 0, 0 ;  /* 0x00000000ff007435 */ /* 0x000fe200000001ff */
[----:B------:R-:W3:Y:S06]  /*0040*/  S2R R3, SR_CTAID.X ;  /* 0x0000000000037919 */ /* 0x000eec0000002500 */
[----:B------:R-:W4:Y:S01]  /*0050*/  LDC.64 R12, c[0x0][0x210] ;  /* 0x00008400ff0c7b82 */ /* 0x000f220000000a00 */
[----:B--2---:R-:W-:Y:S01]  /*0060*/  USHF.L.U32 UR4, UR4, 0x5, URZ ;  /* 0x0000000504047899 */ /* 0x004fe2000800063f */
[----:B-1----:R-:W-:-:S02]  /*0070*/  SHF.R.U32.HI R19, RZ, 0x5, R10 ;  /* 0x00000005ff137819 */ /* 0x002fc4000001160a */
[----:B------:R-:W-:Y:S02]  /*0080*/  LOP3.LUT R10, R10, 0x1f, RZ, 0xc0, !PT ;  /* 0x0000001f0a0a7812 */ /* 0x000fe400078ec0ff */
[----:B------:R-:W-:Y:S02]  /*0090*/  SGXT.U32 R19, R19, 0x2 ;  /* 0x000000021313781a */ /* 0x000fe40000000000 */
[----:B---3--:R-:W-:Y:S02]  /*00a0*/  LEA R10, R3, R10, 0x5 ;  /* 0x0000000a030a7211 */ /* 0x008fe400078e28ff */
[----:B------:R-:W-:Y:S01]  /*00b0*/  LOP3.LUT R19, R19, UR4, RZ, 0xfc, !PT ;  /* 0x0000000413137c12 */ /* 0x000fe2000f8efcff */
[----:B------:R-:W-:Y:S01]  /*00c0*/  ULDC.64 UR4, c[0x0][0x208] ;  /* 0x0000820000047ab9 */ /* 0x000fe20000000a00 */
[----:B------:R-:W-:-:S03]  /*00d0*/  ISETP.GE.AND P0, PT, R10, 0x79, PT ;  /* 0x000000790a00780c */ /* 0x000fc60003f06270 */
[C---:B------:R-:W-:Y:S01]  /*00e0*/  IMAD R21, R19.reuse, 0x79, R10 ;  /* 0x0000007913157824 */ /* 0x040fe200078e020a */
[----:B------:R-:W-:-:S03]  /*00f0*/  ISETP.LT.AND P1, PT, R19, 0x120, !P0 ;  /* 0x000001201300780c */ /* 0x000fc60004721270 */
[----:B----4-:R-:W-:Y:S01]  /*0100*/  IMAD.WIDE R14, R21, 0x4, R12 ;  /* 0x00000004150e7825 */ /* 0x010fe200078e020c */
[C---:B------:R-:W-:Y:S02]  /*0110*/  LOP3.LUT R4, R19.reuse, 0x4, RZ, 0xfc, !PT ;  /* 0x0000000413047812 */ /* 0x040fe400078efcff */
[C---:B------:R-:W-:Y:S02]  /*0120*/  LOP3.LUT R11, R19.reuse, 0xc, RZ, 0xfc, !PT ;  /* 0x0000000c130b7812 */ /* 0x040fe400078efcff */
[C---:B------:R-:W-:Y:S02]  /*0130*/  LOP3.LUT R2, R19.reuse, 0x10, RZ, 0xfc, !PT ;  /* 0x0000001013027812 */ /* 0x040fe400078efcff */
[----:B------:R-:W-:Y:S02]  /*0140*/  LOP3.LUT R9, R19, 0x8, RZ, 0xfc, !PT ;  /* 0x0000000813097812 */ /* 0x000fe400078efcff */
[----:B------:R-:W-:Y:S01]  /*0150*/  IADD3 R29, R21, 0x1e4, RZ ;  /* 0x000001e4151d7810 */ /* 0x000fe20007ffe0ff */
[----:B------:R1:W2:Y:S01]  /*0160*/  @P1 LDG.E.EL R0, desc[UR4][R14.64] ;  /* 0x000000040e001981 */ /* 0x0002a2000c2e1900 */
[----:B------:R-:W-:-:S02]  /*0170*/  ISETP.LT.AND P6, PT, R4, 0x120, !P0 ;  /* 0x000001200400780c */ /* 0x000fc400047c1270 */
[----:B------:R-:W-:Y:S02]  /*0180*/  ISETP.LT.AND P4, PT, R11, 0x120, !P0 ;  /* 0x000001200b00780c */ /* 0x000fe40004781270 */
[----:B------:R-:W-:Y:S02]  /*0190*/  ISETP.LT.AND P3, PT, R2, 0x120, !P0 ;  /* 0x000001200200780c */ /* 0x000fe40004761270 */
[----:B------:R-:W-:Y:S01]  /*01a0*/  LOP3.LUT R22, R19, 0x14, RZ, 0xfc, !PT ;  /* 0x0000001413167812 */ /* 0x000fe200078efcff */
[----:B------:R-:W-:Y:S01]  /*01b0*/  HFMA2.MMA R5, -RZ, RZ, 0, 0 ;  /* 0x00000000ff057435 */ /* 0x000fe200000001ff */
[----:B------:R-:W-:Y:S01]  /*01c0*/  MOV R8, RZ ;  /* 0x000000ff00087202 */ /* 0x000fe20000000f00 */
[----:B------:R-:W-:Y:S01]  /*01d0*/  IMAD.WIDE R28, R29, 0x4, R12 ;  /* 0x000000041d1c7825 */ /* 0x000fe200078e020c */
[----:B------:R-:W-:Y:S02]  /*01e0*/  ISETP.LT.AND P5, PT, R9, 0x120, !P0 ;  /* 0x000001200900780c */ /* 0x000fe400047a1270 */
[----:B-1----:R-:W-:-:S02]  /*01f0*/  IADD3 R15, R21, 0x5ac, RZ ;  /* 0x000005ac150f7810 */ /* 0x002fc40007ffe0ff */
[----:B------:R-:W-:Y:S02]  /*0200*/  LOP3.LUT R24, R19, 0x18, RZ, 0xfc, !PT ;  /* 0x0000001813187812 */ /* 0x000fe400078efcff */
[----:B------:R-:W-:Y:S02]  /*0210*/  CS2R R6, SRZ ;  /* 0x0000000000067805 */ /* 0x000fe4000001ff00 */
[----:B------:R-:W-:Y:S02]  /*0220*/  IADD3 R17, R21, 0x790, RZ ;  /* 0x0000079015117810 */ /* 0x000fe40007ffe0ff */
[----:B------:R-:W-:Y:S02]  /*0230*/  P2R R18, PR, RZ, 0x2 ;  /* 0x00000002ff127803 */ /* 0x000fe40000000000 */
[----:B------:R-:W-:Y:S02]  /*0240*/  IADD3 R27, R21, 0x3c8, RZ ;  /* 0x000003c8151b7810 */ /* 0x000fe40007ffe0ff */
[----:B------:R-:W-:Y:S01]  /*0250*/  ISETP.LT.AND P2, PT, R22, 0x120, !P0 ;  /* 0x000001201600780c */ /* 0x000fe20004741270 */
[--C-:B------:R-:W-:Y:S01]  /*0260*/  IMAD.WIDE R14, R15, 0x4, R12.reuse ;  /* 0x000000040f0e7825 */ /* 0x100fe200078e020c */
[----:B------:R-:W-:Y:S01]  /*0270*/  ISETP.LT.AND P1, PT, R24, 0x120, !P0 ;  /* 0x000001201800780c */ /* 0x000fe20004721270 */
[----:B------:R1:W3:Y:S01]  /*0280*/  @P6 LDG.E.EL R8, desc[UR4][R28.64] ;  /* 0x000000041c086981 */ /* 0x0002e2000c2e1900 */
[----:B------:R-:W-:Y:S01]  /*0290*/  IADD3 R20, R21, 0x974, RZ ;  /* 0x0000097415147810 */ /* 0x000fe20007ffe0ff */
[--C-:B------:R-:W-:Y:S01]  /*02a0*/  IMAD.WIDE R16, R17, 0x4, R12.reuse ;  /* 0x0000000411107825 */ /* 0x100fe200078e020c */
[----:B------:R-:W-:Y:S01]  /*02b0*/  HFMA2.MMA R23, -RZ, RZ, 0, 0 ;  /* 0x00000000ff177435 */ /* 0x000fe200000001ff */
[----:B------:R-:W-:Y:S01]  /*02c0*/  P2R R3, PR, RZ, 0x40 ;  /* 0x00000040ff037803 */ /* 0x000fe20000000000 */
[----:B------:R4:W3:Y:S01]  /*02d0*/  @P4 LDG.E.EL R6, desc[UR4][R14.64] ;  /* 0x000000040e064981 */ /* 0x0008e2000c2e1900 */
[----:B------:R-:W-:Y:S01]  /*02e0*/  IMAD.WIDE R26, R27, 0x4, R12 ;  /* 0x000000041b1a7825 */ /* 0x000fe200078e020c */
[----:B------:R-:W-:-:S02]  /*02f0*/  ISETP.NE.AND P6, PT, R18, RZ, PT ;  /* 0x000000ff1200720c */ /* 0x000fc40003fc5270 */
[----:B-1----:R-:W-:Y:S01]  /*0300*/  IADD3 R29, R21, 0xb58, RZ ;  /* 0x00000b58151d7810 */ /* 0x002fe20007ffe0ff */
[----:B------:R1:W3:Y:S01]  /*0310*/  @P3 LDG.E.EL R5, desc[UR4][R16.64] ;  /* 0x0000000410053981 */ /* 0x0002e2000c2e1900 */
[----:B------:R-:W-:Y:S01]  /*0320*/  MOV R18, RZ ;  /* 0x000000ff00127202 */ /* 0x000fe20000000f00 */
[--C-:B----4-:R-:W-:Y:S02]  /*0330*/  IMAD.WIDE R14, R20, 0x4, R12.reuse ;  /* 0x00000004140e7825 */ /* 0x110fe400078e020c */
[----:B------:R4:W3:Y:S04]  /*0340*/  @P5 LDG.E.EL R7, desc[UR4][R26.64] ;  /* 0x000000041a075981 */ /* 0x0008e8000c2e1900 */
[----:B------:R-:W3:Y:S01]  /*0350*/  @P2 LDG.E.EL R18, desc[UR4][R14.64] ;  /* 0x000000040e122981 */ /* 0x000ee2000c2e1900 */
[----:B-1----:R-:W-:-:S05]  /*0360*/  IMAD.WIDE R16, R29, 0x4, R12 ;  /* 0x000000041d107825 */ /* 0x002fca00078e020c */
[----:B------:R1:W3:Y:S01]  /*0370*/  @P1 LDG.E.EL R23, desc[UR4][R16.64] ;  /* 0x0000000410171981 */ /* 0x0002e2000c2e1900 */
[----:B------:R-:W-:Y:S01]  /*0380*/  IADD3 R21, R21, 0xd3c, RZ ;  /* 0x00000d3c15157810 */ /* 0x000fe20007ffe0ff */
[----:B----4-:R-:W-:-:S04]  /*0390*/  IMAD.HI R27, R19, 0x55555556, RZ ;  /* 0x55555556131b7827 */ /* 0x010fc800078e02ff */
[----:B------:R-:W-:Y:S02]  /*03a0*/  IMAD.WIDE R20, R21, 0x4, R12 ;  /* 0x0000000415147825 */ /* 0x000fe400078e020c */
[----:B------:R-:W4:Y:S01]  /*03b0*/  LDC.64 R12, c[0x0][0x218] ;  /* 0x00008600ff0c7b82 */ /* 0x000f220000000a00 */
[----:B------:R-:W-:Y:S02]  /*03c0*/  LEA.HI R28, R27, R27, RZ, 0x1 ;  /* 0x0000001b1b1c7211 */ /* 0x000fe400078f08ff */
[----:B------:R-:W-:-:S03]  /*03d0*/  LOP3.LUT R25, R19, 0x1c, RZ, 0xfc, !PT ;  /* 0x0000001c13197812 */ /* 0x000fc600078efcff */
[----:B------:R-:W-:Y:S01]  /*03e0*/  IMAD R19, R28, -0x3, R19 ;  /* 0xfffffffd1c137824 */ /* 0x000fe200078e0213 */
[----:B------:R-:W-:-:S03]  /*03f0*/  ISETP.LT.AND P0, PT, R25, 0x120, !P0 ;  /* 0x000001201900780c */ /* 0x000fc60004701270 */
[----:B------:R-:W-:Y:S01]  /*0400*/  IMAD R19, R10, 0x3, R19 ;  /* 0x000000030a137824 */ /* 0x000fe200078e0213 */
[----:B------:R-:W-:-:S03]  /*0410*/  MOV R26, RZ ;  /* 0x000000ff001a7202 */ /* 0x000fc60000000f00 */
[----:B------:R-:W-:Y:S02]  /*0420*/  IMAD R19, R28, 0x16b, R19 ;  /* 0x0000016b1c137824 */ /* 0x000fe400078e0213 */
[----:B-1----:R-:W-:-:S04]  /*0430*/  IMAD.HI R16, R9, 0x55555556, RZ ;  /* 0x5555555609107827 */ /* 0x002fc800078e02ff */
[----:B------:R1:W5:Y:S01]  /*0440*/  @P0 LDG.E.EL R26, desc[UR4][R20.64] ;  /* 0x00000004141a0981 */ /* 0x000362000c2e1900 */
[----:B0---4-:R-:W-:Y:S01]  /*0450*/  IMAD.WIDE R14, R19, 0x4, R12 ;  /* 0x00000004130e7825 */ /* 0x011fe200078e020c */
[----:B------:R-:W-:-:S03]  /*0460*/  LEA.HI R16, R16, R16, RZ, 0x1 ;  /* 0x0000001010107211 */ /* 0x000fc600078f08ff */
[----:B------:R-:W-:-:S04]  /*0470*/  IMAD.HI R17, R11, 0x55555556, RZ ;  /* 0x555555560b117827 */ /* 0x000fc800078e02ff */
[----:B------:R-:W-:-:S04]  /*0480*/  IMAD R9, R16, -0x3, R9 ;  /* 0xfffffffd10097824 */ /* 0x000fc800078e0209 */
[----:B------:R-:W-:Y:S02]  /*0490*/  IMAD R9, R16, 0x16b, R9 ;  /* 0x0000016b10097824 */ /* 0x000fe400078e0209 */
[----:B------:R-:W-:-:S04]  /*04a0*/  IMAD.HI R16, R2, 0x55555556, RZ ;  /* 0x5555555602107827 */ /* 0x000fc800078e02ff */
[----:B------:R-:W-:Y:S01]  /*04b0*/  IMAD R9, R10, 0x3, R9 ;  /* 0x000000030a097824 */ /* 0x000fe200078e0209 */
[----:B--2---:R0:W-:Y:S01]  /*04c0*/  @P6 STG.E desc[UR4][R14.64], R0 ;  /* 0x000000000e006986 */ /* 0x0041e2000c101904 */
[----:B------:R-:W-:Y:S01]  /*04d0*/  ISETP.NE.AND P6, PT, R3, RZ, PT ;  /* 0x000000ff0300720c */ /* 0x000fe20003fc5270 */
[----:B------:R-:W-:-:S05]  /*04e0*/  IMAD.HI R3, R4, 0x55555556, RZ ;  /* 0x5555555604037827 */ /* 0x000fca00078e02ff */
[----:B------:R-:W-:-:S05]  /*04f0*/  LEA.HI R3, R3, R3, RZ, 0x1 ;  /* 0x0000000303037211 */ /* 0x000fca00078f08ff */
[----:B------:R-:W-:Y:S02]  /*0500*/  IMAD R4, R3, -0x3, R4 ;  /* 0xfffffffd03047824 */ /* 0x000fe400078e0204 */
[----:B0-----:R-:W-:-:S04]  /*0510*/  IMAD.HI R0, R22, 0x55555556, RZ ;  /* 0x5555555616007827 */ /* 0x001fc800078e02ff */
[----:B------:R-:W-:Y:S01]  /*0520*/  IMAD R3, R3, 0x16b, R4 ;  /* 0x0000016b03037824 */ /* 0x000fe200078e0204 */
[----:B------:R-:W-:Y:S01]  /*0530*/  LEA.HI R4, R17, R17, RZ, 0x1 ;  /* 0x0000001111047211 */ /* 0x000fe200078f08ff */
[----:B------:R-:W-:-:S04]  /*0540*/  IMAD.HI R17, R24, 0x55555556, RZ ;  /* 0x5555555618117827 */ /* 0x000fc800078e02ff */
[----:B------:R-:W-:Y:S01]  /*0550*/  IMAD.HI R14, R25, 0x55555556, RZ ;  /* 0x55555556190e7827 */ /* 0x000fe200078e02ff */
[----:B------:R-:W-:-:S03]  /*0560*/  LEA.HI R15, R16, R16, RZ, 0x1 ;  /* 0x00000010100f7211 */ /* 0x000fc600078f08ff */
[----:B------:R-:W-:Y:S01]  /*0570*/  IMAD R19, R4, -0x3, R11 ;  /* 0xfffffffd04137824 */ /* 0x000fe200078e020b */
[----:B------:R-:W-:Y:S02]  /*0580*/  LEA.HI R11, R0, R0, RZ, 0x1 ;  /* 0x00000000000b7211 */ /* 0x000fe400078f08ff */
[----:B------:R-:W-:Y:S02]  /*0590*/  LEA.HI R17, R17, R17, RZ, 0x1 ;  /* 0x0000001111117211 */ /* 0x000fe400078f08ff */
[----:B------:R-:W-:Y:S01]  /*05a0*/  LEA.HI R0, R14, R14, RZ, 0x1 ;  /* 0x0000000e0e007211 */ /* 0x000fe200078f08ff */
[----:B------:R-:W-:Y:S02]  /*05b0*/  IMAD R2, R15, -0x3, R2 ;  /* 0xfffffffd0f027824 */ /* 0x000fe400078e0202 */
[----:B------:R-:W-:Y:S02]  /*05c0*/  IMAD R22, R11, -0x3, R22 ;  /* 0xfffffffd0b167824 */ /* 0x000fe400078e0216 */
[----:B------:R-:W-:-:S02]  /*05d0*/  IMAD R24, R17, -0x3, R24 ;  /* 0xfffffffd11187824 */ /* 0x000fc400078e0218 */
[----:B------:R-:W-:Y:S02]  /*05e0*/  IMAD R25, R0, -0x3, R25 ;  /* 0xfffffffd00197824 */ /* 0x000fe400078e0219 */
[----:B------:R-:W-:Y:S02]  /*05f0*/  IMAD R19, R4, 0x16b, R19 ;  /* 0x0000016b04137824 */ /* 0x000fe400078e0213 */
[----:B-1----:R-:W-:Y:S02]  /*0600*/  IMAD R21, R15, 0x16b, R2 ;  /* 0x0000016b0f157824 */ /* 0x002fe400078e0202 */
[----:B------:R-:W-:Y:S02]  /*0610*/  IMAD R11, R11, 0x16b, R22 ;  /* 0x0000016b0b0b7824 */ /* 0x000fe400078e0216 */
[----:B------:R-:W-:Y:S02]  /*0620*/  IMAD R27, R17, 0x16b, R24 ;  /* 0x0000016b111b7824 */ /* 0x000fe400078e0218 */
[----:B------:R-:W-:-:S02]  /*0630*/  IMAD R29, R0, 0x16b, R25 ;  /* 0x0000016b001d7824 */ /* 0x000fc400078e0219 */
[C---:B------:R-:W-:Y:S02]  /*0640*/  IMAD R3, R10.reuse, 0x3, R3 ;  /* 0x000000030a037824 */ /* 0x040fe400078e0203 */
[C---:B------:R-:W-:Y:S02]  /*0650*/  IMAD R15, R10.reuse, 0x3, R19 ;  /* 0x000000030a0f7824 */ /* 0x040fe400078e0213 */
[C---:B------:R-:W-:Y:S02]  /*0660*/  IMAD R17, R10.reuse, 0x3, R21 ;  /* 0x000000030a117824 */ /* 0x040fe400078e0215 */
[C---:B------:R-:W-:Y:S02]  /*0670*/  IMAD R21, R10.reuse, 0x3, R11 ;  /* 0x000000030a157824 */ /* 0x040fe400078e020b */
[C---:B------:R-:W-:Y:S02]  /*0680*/  IMAD R25, R10.reuse, 0x3, R27 ;  /* 0x000000030a197824 */ /* 0x040fe400078e021b */
[----:B------:R-:W-:-:S02]  /*0690*/  IMAD R29, R10, 0x3, R29 ;  /* 0x000000030a1d7824 */ /* 0x000fc400078e021d */
[----:B------:R-:W-:-:S04]  /*06a0*/  IMAD.WIDE R2, R3, 0x4, R12 ;  /* 0x0000000403027825 */ /* 0x000fc800078e020c */
[--C-:B------:R-:W-:Y:S01]  /*06b0*/  IMAD.WIDE R10, R9, 0x4, R12.reuse ;  /* 0x00000004090a7825 */ /* 0x100fe200078e020c */
[----:B---3--:R0:W-:Y:S03]  /*06c0*/  @P6 STG.E desc[UR4][R2.64], R8 ;  /* 0x0000000802006986 */ /* 0x0081e6000c101904 */
[--C-:B------:R-:W-:Y:S01]  /*06d0*/  IMAD.WIDE R14, R15, 0x4, R12.reuse ;  /* 0x000000040f0e7825 */ /* 0x100fe200078e020c */
[----:B------:R0:W-:Y:S03]  /*06e0*/  @P5 STG.E desc[UR4][R10.64], R7 ;  /* 0x000000070a005986 */ /* 0x0001e6000c101904 */
[--C-:B------:R-:W-:Y:S01]  /*06f0*/  IMAD.WIDE R16, R17, 0x4, R12.reuse ;  /* 0x0000000411107825 */ /* 0x100fe200078e020c */
[----:B------:R0:W-:Y:S03]  /*0700*/  @P4 STG.E desc[UR4][R14.64], R6 ;  /* 0x000000060e004986 */ /* 0x0001e6000c101904 */
[--C-:B------:R-:W-:Y:S01]  /*0710*/  IMAD.WIDE R20, R21, 0x4, R12.reuse ;  /* 0x0000000415147825 */ /* 0x100fe200078e020c */
[----:B------:R0:W-:Y:S03]  /*0720*/  @P3 STG.E desc[UR4][R16.64], R5 ;  /* 0x0000000510003986 */ /* 0x0001e6000c101904 */
[--C-:B------:R-:W-:Y:S01]  /*0730*/  IMAD.WIDE R24, R25, 0x4, R12.reuse ;  /* 0x0000000419187825 */ /* 0x100fe200078e020c */
[----:B------:R0:W-:Y:S04]  /*0740*/  @P2 STG.E desc[UR4][R20.64], R18 ;  /* 0x0000001214002986 */ /* 0x0001e8000c101904 */
[----:B------:R0:W-:Y:S01]  /*0750*/  @P1 STG.E desc[UR4][R24.64], R23 ;  /* 0x0000001718001986 */ /* 0x0001e2000c101904 */
[----:B------:R-:W-:Y:S01]  /*0760*/  IMAD.WIDE R12, R29, 0x4, R12 ;  /* 0x000000041d0c7825 */ /* 0x000fe200078e020c */
[----:B0-----:R-:W-:Y:S06]  /*0770*/  @!P0 EXIT ;  /* 0x000000000000894d */ /* 0x001fec0003800000 */
[----:B-----5:R-:W-:Y:S01]  /*0780*/  STG.E desc[UR4][R12.64], R26 ;  /* 0x0000001a0c007986 */ /* 0x020fe2000c101904 */
[----:B------:R-:W-:Y:S05]  /*0790*/  EXIT ;  /* 0x000000000000794d */ /* 0x000fea0003800000 */
.L_x_0:
[----:B------:R-:W-:-:S00]  /*07a0*/  BRA `(.L_x_0) ;  /* 0xfffffffc00fc7947 */ /* 0x000fc0000383ffff */
[----:B------:R-:W-:-:S00]  /*07b0*/  NOP ;  /* 0x0000000000007918 */ /* 0x000fc00000000000 */
        /* <DEDUP_REMOVED lines=12> */
.L_x_1:


//--------------------- .nv.constant0.triton_poi_fused_0 --------------------------
	.section	.nv.constant0.triton_poi_fused_0,"a",@progbits
	.sectionflags	@""
	.align	4
.nv.constant0.triton_poi_fused_0:
	.zero		552
